//
// Generated by NVIDIA NVVM Compiler
//
// Compiler Build ID: CL-36424714
// Cuda compilation tools, release 13.0, V13.0.88
// Based on NVVM 20.0.0
//

.version 9.0
.target sm_100
.address_size 64

	// .globl	_Z6VecAddPdPiS_

.visible .entry _Z6VecAddPdPiS_(
	.param .u64 .ptr .align 1 _Z6VecAddPdPiS__param_0,
	.param .u64 .ptr .align 1 _Z6VecAddPdPiS__param_1,
	.param .u64 .ptr .align 1 _Z6VecAddPdPiS__param_2
)
{
	.reg .pred 	%p<9>;
	.reg .b32 	%r<18>;
	.reg .b64 	%rd<9>;
	.reg .b64 	%fd<2>;

	ld.param.u64 	%rd4, [_Z6VecAddPdPiS__param_1];
	ld.param.u64 	%rd2, [_Z6VecAddPdPiS__param_2];
	cvta.to.global.u64 	%rd5, %rd4;
	// begin inline asm
	mov.u64 	%rd3, %clock64;
	// end inline asm
	ld.global.u32 	%r1, [%rd5];
	setp.lt.s32 	%p1, %r1, 1;
	@%p1 bra 	$L__BB0_11;
	setp.lt.u32 	%p2, %r1, 16;
	@%p2 bra 	$L__BB0_4;
	and.b32  	%r12, %r1, 2147483632;
	neg.s32 	%r16, %r12;
$L__BB0_3:
	.pragma "nounroll";
	add.s32 	%r16, %r16, 16;
	setp.eq.s32 	%p3, %r16, 0;
	@%p3 bra 	$L__BB0_4;
	bra.uni 	$L__BB0_3;
$L__BB0_4:
	and.b32  	%r13, %r1, 7;
	setp.eq.s32 	%p4, %r13, 0;
	@%p4 bra 	$L__BB0_8;
	and.b32  	%r3, %r1, 3;
	setp.eq.s32 	%p5, %r3, 0;
	@%p5 bra 	$L__BB0_8;
	neg.s32 	%r15, %r3;
$L__BB0_7:
	.pragma "nounroll";
	add.s32 	%r15, %r15, 1;
	setp.ne.s32 	%p6, %r15, 0;
	@%p6 bra 	$L__BB0_7;
$L__BB0_8:
	setp.lt.u32 	%p7, %r1, 16;
	@%p7 bra 	$L__BB0_11;
	and.b32  	%r14, %r1, 2147483632;
	neg.s32 	%r17, %r14;
$L__BB0_10:
	.pragma "nounroll";
	add.s32 	%r17, %r17, 16;
	setp.eq.s32 	%p8, %r17, 0;
	@%p8 bra 	$L__BB0_11;
	bra.uni 	$L__BB0_10;
$L__BB0_11:
	cvta.to.global.u64 	%rd7, %rd2;
	// begin inline asm
	mov.u64 	%rd6, %clock64;
	// end inline asm
	sub.s64 	%rd8, %rd6, %rd3;
	cvt.rn.f64.s64 	%fd1, %rd8;
	st.global.f64 	[%rd7], %fd1;
	ret;

}


// ===== COMPILED SASS (sm_100) =====

	.target	sm_100

	.elftype	@"ET_EXEC"


//--------------------- .note.nv.tkinfo           --------------------------
	.section	.note.nv.tkinfo,"",@"SHT_NOTE"
	.sectionflags	@"SHF_NOTE_NV_TKINFO"
	.tkinfo
        /*0018*/ 	.word	0x00000002
        /*0030*/ 	.string	""
        /*0030*/ 	.string	"ptxas"
        /*0030*/ 	.string	"Cuda compilation tools, release 13.0, V13.0.88"
        /*0030*/ 	.string	"Build cuda_13.0.r13.0/compiler.36424714_0"
        /*0030*/ 	.string	"-arch sm_100 -m 64 "



//--------------------- .note.nv.cuinfo           --------------------------
	.section	.note.nv.cuinfo,"",@"SHT_NOTE"
	.sectionflags	@"SHF_NOTE_NV_CUINFO"
        /*0018*/ 	.short	0x0002
        /*001a*/ 	.short	0x0064
        /*001c*/ 	.short	0x0082
	.zero		2


//--------------------- .nv.info                  --------------------------
	.section	.nv.info,"",@"SHT_CUDA_INFO"
	.align	4


	//----- nvinfo : EIATTR_REGCOUNT
	.align		4
        /*0000*/ 	.byte	0x04, 0x2f
        /*0002*/ 	.short	(.L_1 - .L_0)
	.align		4
.L_0:
        /*0004*/ 	.word	index@(_Z6VecAddPdPiS_)
        /*0008*/ 	.word	0x0000000a


	//----- nvinfo : EIATTR_FRAME_SIZE
	.align		4
.L_1:
        /*000c*/ 	.byte	0x04, 0x11
        /*000e*/ 	.short	(.L_3 - .L_2)
	.align		4
.L_2:
        /*0010*/ 	.word	index@(_Z6VecAddPdPiS_)
        /*0014*/ 	.word	0x00000000


	//----- nvinfo : EIATTR_MIN_STACK_SIZE
	.align		4
.L_3:
        /*0018*/ 	.byte	0x04, 0x12
        /*001a*/ 	.short	(.L_5 - .L_4)
	.align		4
.L_4:
        /*001c*/ 	.word	index@(_Z6VecAddPdPiS_)
        /*0020*/ 	.word	0x00000000
.L_5:


//--------------------- .nv.compat                --------------------------
	.section	.nv.compat,"",@"SHT_CUDA_COMPAT_INFO"
	.align	4
        /*0000*/ 	.byte	0x02, 0x09, 0x00, 0x00, 0x02, 0x02, 0x01, 0x00, 0x02, 0x05, 0x05, 0x00, 0x03, 0x07, 0x01, 0x01
        /*0010*/ 	.byte	0x02, 0x03, 0x00, 0x00, 0x02, 0x06, 0x01, 0x00, 0x04, 0x0b, 0x08, 0x00, 0x09, 0x00, 0x00, 0x00
        /*0020*/ 	.byte	0x00, 0x00, 0x00, 0x00


//--------------------- .nv.info._Z6VecAddPdPiS_  --------------------------
	.section	.nv.info._Z6VecAddPdPiS_,"",@"SHT_CUDA_INFO"
	.sectionflags	@""
	.align	4


	//----- nvinfo : EIATTR_CUDA_API_VERSION
	.align		4
        /*0000*/ 	.byte	0x04, 0x37
        /*0002*/ 	.short	(.L_7 - .L_6)
.L_6:
        /*0004*/ 	.word	0x00000082


	//----- nvinfo : EIATTR_KPARAM_INFO
	.align		4
.L_7:
        /*0008*/ 	.byte	0x04, 0x17
        /*000a*/ 	.short	(.L_9 - .L_8)
.L_8:
        /*000c*/ 	.word	0x00000000
        /*0010*/ 	.short	0x0002
        /*0012*/ 	.short	0x0010
        /*0014*/ 	.byte	0x00, 0xf5, 0x21, 0x00


	//----- nvinfo : EIATTR_KPARAM_INFO
	.align		4
.L_9:
        /*0018*/ 	.byte	0x04, 0x17
        /*001a*/ 	.short	(.L_11 - .L_10)
.L_10:
        /*001c*/ 	.word	0x00000000
        /*0020*/ 	.short	0x0001
        /*0022*/ 	.short	0x0008
        /*0024*/ 	.byte	0x00, 0xf5, 0x21, 0x00


	//----- nvinfo : EIATTR_KPARAM_INFO
	.align		4
.L_11:
        /*0028*/ 	.byte	0x04, 0x17
        /*002a*/ 	.short	(.L_13 - .L_12)
.L_12:
        /*002c*/ 	.word	0x00000000
        /*0030*/ 	.short	0x0000
        /*0032*/ 	.short	0x0000
        /*0034*/ 	.byte	0x00, 0xf5, 0x21, 0x00


	//----- nvinfo : EIATTR_SPARSE_MMA_MASK
	.align		4
.L_13:
        /*0038*/ 	.byte	0x03, 0x50
        /*003a*/ 	.short	0x0000


	//----- nvinfo : EIATTR_MAXREG_COUNT
	.align		4
        /*003c*/ 	.byte	0x03, 0x1b
        /*003e*/ 	.short	0x00ff


	//----- nvinfo : EIATTR_MERCURY_ISA_VERSION
	.align		4
        /*0040*/ 	.byte	0x03, 0x5f
        /*0042*/ 	.short	0x0101


	//----- nvinfo : EIATTR_VRC_CTA_INIT_COUNT
	.align		4
        /*0044*/ 	.byte	0x02, 0x4a
	.zero		1
	.zero		1


	//----- nvinfo : EIATTR_EXIT_INSTR_OFFSETS
	.align		4
        /*0048*/ 	.byte	0x04, 0x1c
        /*004a*/ 	.short	(.L_15 - .L_14)


	//   ....[0]....
.L_14:
        /*004c*/ 	.word	0x000000a0


	//----- nvinfo : EIATTR_CBANK_PARAM_SIZE
	.align		4
.L_15:
        /*0050*/ 	.byte	0x03, 0x19
        /*0052*/ 	.short	0x0018


	//----- nvinfo : EIATTR_PARAM_CBANK
	.align		4
        /*0054*/ 	.byte	0x04, 0x0a
        /*0056*/ 	.short	(.L_17 - .L_16)
	.align		4
.L_16:
        /*0058*/ 	.word	index@(.nv.constant0._Z6VecAddPdPiS_)
        /*005c*/ 	.short	0x0380
        /*005e*/ 	.short	0x0018


	//----- nvinfo : EIATTR_SW_WAR
	.align		4
.L_17:
        /*0060*/ 	.byte	0x04, 0x36
        /*0062*/ 	.short	(.L_19 - .L_18)
.L_18:
        /*0064*/ 	.word	0x00000008
.L_19:


//--------------------- .nv.callgraph             --------------------------
	.section	.nv.callgraph,"",@"SHT_CUDA_CALLGRAPH"
	.align	4
	.sectionentsize	8
	.align		4
        /*0000*/ 	.word	0x00000000
	.align		4
        /*0004*/ 	.word	0xffffffff
	.align		4
        /*0008*/ 	.word	0x00000000
	.align		4
        /*000c*/ 	.word	0xfffffffe
	.align		4
        /*0010*/ 	.word	0x00000000
	.align		4
        /*0014*/ 	.word	0xfffffffd
	.align		4
        /*0018*/ 	.word	0x00000000
	.align		4
        /*001c*/ 	.word	0xfffffffc


//--------------------- .text._Z6VecAddPdPiS_     --------------------------
	.section	.text._Z6VecAddPdPiS_,"ax",@progbits
	.align	128
        .global         _Z6VecAddPdPiS_
        .type           _Z6VecAddPdPiS_,@function
        .size           _Z6VecAddPdPiS_,(.L_x_1 - _Z6VecAddPdPiS_)
        .other          _Z6VecAddPdPiS_,@"STO_CUDA_ENTRY STV_DEFAULT"
_Z6VecAddPdPiS_:
.text._Z6VecAddPdPiS_:
[----:B------:R-:W-:Y:S01]  /*0000*/  LDC R1, c[0x0][0x37c] ;  /* 0x0000df00ff017b82 */ /* 0x000fe20000000800 */
[----:B------:R-:W0:Y:S01]  /*0010*/  LDCU.64 UR4, c[0x0][0x358] ;  /* 0x00006b00ff0477ac */ /* 0x000e220008000a00 */
[----:B------:R-:W-:Y:S01]  /*0020*/  NOP ;  /* 0x0000000000007918 */ /* 0x000fe20000000000 */
[----:B------:R-:W-:Y:S02]  /*0030*/  CS2R R2, SR_CLOCKLO ;  /* 0x0000000000027805 */ /* 0x000fe40000015000 */
[----:B------:R-:W-:-:S06]  /*0040*/  CS2R R6, SR_CLOCKLO ;  /* 0x0000000000067805 */ /* 0x000fcc0000015000 */
[----:B------:R-:W-:Y:S01]  /*0050*/  IADD3 R2, P0, PT, -R2, R6, RZ ;  /* 0x0000000602027210 */ /* 0x000fe20007f1e1ff */
[----:B------:R-:W0:Y:S04]  /*0060*/  LDC.64 R4, c[0x0][0x390] ;  /* 0x0000e400ff047b82 */ /* 0x000e280000000a00 */
[----:B------:R-:W-:-:S06]  /*0070*/  IMAD.X R3, R7, 0x1, ~R3, P0 ;  /* 0x0000000107037824 */ /* 0x000fcc00000e0e03 */
[----:B------:R-:W0:Y:S02]  /*0080*/  I2F.F64.S64 R2, R2 ;  /* 0x0000000200027312 */ /* 0x000e240000301c00 */
[----:B0-----:R-:W-:Y:S01]  /*0090*/  STG.E.64 desc[UR4][R4.64], R2 ;  /* 0x0000000204007986 */ /* 0x001fe2000c101b04 */
[----:B------:R-:W-:Y:S05]  /*00a0*/  EXIT ;  /* 0x000000000000794d */ /* 0x000fea0003800000 */
.L_x_0:
[----:B------:R-:W-:-:S00]  /*00b0*/  BRA `(.L_x_0) ;  /* 0xfffffffc00fc7947 */ /* 0x000fc0000383ffff */
[----:B------:R-:W-:-:S00]  /*00c0*/  NOP ;  /* 0x0000000000007918 */ /* 0x000fc00000000000 */
        /* <DEDUP_REMOVED lines=11> */
.L_x_1:


//--------------------- .nv.shared.reserved.0     --------------------------
	.section	.nv.shared.reserved.0,"aw",@nobits
	.weak		__nv_reservedSMEM_offset_0_alias
	.size		__nv_reservedSMEM_offset_0_alias, 0, 64
	.other		__nv_reservedSMEM_offset_0_alias,@"STO_CUDA_RESERVED_SHARED STV_DEFAULT"
__nv_reservedSMEM_offset_0_alias:
	.zero		0
	.zero		64


//--------------------- .nv.constant0._Z6VecAddPdPiS_ --------------------------
	.section	.nv.constant0._Z6VecAddPdPiS_,"a",@progbits
	.sectionflags	@""
	.align	4
.nv.constant0._Z6VecAddPdPiS_:
	.zero		920


//--------------------- SYMBOLS --------------------------

	.type		.nv.reservedSmem.offset0,@object
	.size		.nv.reservedSmem.offset0,0x4
